//
// Generated by NVIDIA NVVM Compiler
//
// Compiler Build ID: CL-36424714
// Cuda compilation tools, release 13.0, V13.0.88
// Based on NVVM 20.0.0
//

.version 9.0
.target sm_100
.address_size 64

	// .globl	_Z6kernelPf
.extern .func  (.param .b32 func_retval0) vprintf
(
	.param .b64 vprintf_param_0,
	.param .b64 vprintf_param_1
)
;
// _ZZ6kernelPfE4smem has been demoted
// _ZZ6kernelPfE7barrier has been demoted
.global .align 1 .b8 $str[32] = {99, 111, 109, 112, 108, 101, 116, 101, 95, 48, 58, 32, 37, 100, 44, 32, 99, 111, 109, 112, 108, 101, 116, 101, 95, 49, 58, 32, 37, 100, 10};
.global .align 1 .b8 $str$1[14] = {99, 111, 109, 112, 108, 101, 116, 101, 58, 32, 37, 100, 10};
.global .align 1 .b8 $str$2[7] = {115, 109, 101, 109, 58, 32};
.global .align 1 .b8 $str$3[4] = {37, 102, 32};
.global .align 1 .b8 $str$4[2] = {10};

.visible .entry _Z6kernelPf(
	.param .u64 .ptr .align 1 _Z6kernelPf_param_0
)
{
	.local .align 8 .b8 	__local_depot0[8];
	.reg .b64 	%SP;
	.reg .b64 	%SPL;
	.reg .pred 	%p<12>;
	.reg .b32 	%r<88>;
	.reg .b32 	%f<17>;
	.reg .b64 	%rd<25>;
	.reg .b64 	%fd<17>;
	// demoted variable
	.shared .align 4 .b8 _ZZ6kernelPfE4smem[128];
	// demoted variable
	.shared .align 8 .u64 _ZZ6kernelPfE7barrier;
	mov.u64 	%SPL, __local_depot0;
	cvta.local.u64 	%SP, %SPL;
	ld.param.u64 	%rd2, [_Z6kernelPf_param_0];
	add.u64 	%rd3, %SP, 0;
	add.u64 	%rd1, %SPL, 0;
	mov.u32 	%r1, %tid.x;
	setp.ne.s32 	%p1, %r1, 0;
	@%p1 bra 	$L__BB0_2;
	mov.u32 	%r7, %ntid.x;
	mov.u32 	%r6, _ZZ6kernelPfE7barrier;
	// begin inline asm
	mbarrier.init.shared.b64 [%r6], %r7;
	// end inline asm
	mov.b32 	%r10, 0;
	// begin inline asm
	{
	 .reg .pred P_OUT; 
	mbarrier.try_wait.parity.shared::cta.b64  P_OUT, [%r6], %r10;                                // 7a. 
	selp.b32 %r8, 1, 0, P_OUT; 
}
	// end inline asm
	setp.ne.s32 	%p2, %r8, 0;
	mov.b32 	%r13, 1;
	// begin inline asm
	{
	 .reg .pred P_OUT; 
	mbarrier.try_wait.parity.shared::cta.b64  P_OUT, [%r6], %r13;                                // 7a. 
	selp.b32 %r11, 1, 0, P_OUT; 
}
	// end inline asm
	setp.ne.s32 	%p3, %r11, 0;
	selp.u32 	%r20, 1, 0, %p2;
	selp.u32 	%r21, 1, 0, %p3;
	st.local.v2.u32 	[%rd1], {%r20, %r21};
	mov.u64 	%rd6, $str;
	cvta.global.u64 	%rd7, %rd6;
	{ // callseq 0, 0
	.param .b64 param0;
	st.param.b64 	[param0], %rd7;
	.param .b64 param1;
	st.param.b64 	[param1], %rd3;
	.param .b32 retval0;
	call.uni (retval0), 
	vprintf, 
	(
	param0, 
	param1
	);
	ld.param.b32 	%r22, [retval0];
	} // callseq 0
	// begin inline asm
	fence.proxy.async.shared::cluster; // 6.
	// end inline asm
	cvta.to.global.u64 	%rd4, %rd2;
	mov.u32 	%r14, _ZZ6kernelPfE4smem;
	mov.b32 	%r18, 64;
	// begin inline asm
	cp.async.bulk.shared::cluster.global.mbarrier::complete_tx::bytes [%r14], [%rd4], %r18, [%r6];
	// end inline asm
	add.s32 	%r17, %r14, 64;
	// begin inline asm
	cp.async.bulk.shared::cluster.global.mbarrier::complete_tx::bytes [%r17], [%rd4], %r18, [%r6];
	// end inline asm
$L__BB0_2:
	setp.ne.s32 	%p4, %r1, 0;
	bar.sync 	0;
	mov.u32 	%r25, _ZZ6kernelPfE7barrier;
	mov.b32 	%r26, 0;
	// begin inline asm
	{
	 .reg .pred P_OUT; 
	mbarrier.test_wait.parity.shared.b64 P_OUT, [%r25], %r26;                                     // 3. 
	selp.b32 %r24, 1, 0, P_OUT; 
}
	// end inline asm
	mov.b32 	%r29, 1;
	// begin inline asm
	{
	 .reg .pred P_OUT; 
	mbarrier.test_wait.parity.shared.b64 P_OUT, [%r25], %r29;                                     // 3. 
	selp.b32 %r27, 1, 0, P_OUT; 
}
	// end inline asm
	@%p4 bra 	$L__BB0_4;
	setp.ne.s32 	%p5, %r27, 0;
	setp.ne.s32 	%p6, %r24, 0;
	selp.u32 	%r30, 1, 0, %p6;
	selp.u32 	%r31, 1, 0, %p5;
	st.local.v2.u32 	[%rd1], {%r30, %r31};
	mov.u64 	%rd9, $str;
	cvta.global.u64 	%rd10, %rd9;
	{ // callseq 1, 0
	.param .b64 param0;
	st.param.b64 	[param0], %rd10;
	.param .b64 param1;
	st.param.b64 	[param1], %rd3;
	.param .b32 retval0;
	call.uni (retval0), 
	vprintf, 
	(
	param0, 
	param1
	);
	ld.param.b32 	%r32, [retval0];
	} // callseq 1
$L__BB0_4:
	setp.ne.s32 	%p7, %r1, 0;
	mov.b32 	%r41, 1;
	// begin inline asm
	mbarrier.arrive.shared::cta.b64                             %rd12,  [%r25], %r41;    // 2. 
	// end inline asm
	bar.sync 	0;
	// begin inline asm
	fence.proxy.async; // 5.
	// end inline asm
	mov.b32 	%r38, 0;
	// begin inline asm
	{
	 .reg .pred P_OUT; 
	mbarrier.test_wait.parity.shared.b64 P_OUT, [%r25], %r38;                                     // 3. 
	selp.b32 %r36, 1, 0, P_OUT; 
}
	// end inline asm
	// begin inline asm
	{
	 .reg .pred P_OUT; 
	mbarrier.test_wait.parity.shared.b64 P_OUT, [%r25], %r41;                                     // 3. 
	selp.b32 %r39, 1, 0, P_OUT; 
}
	// end inline asm
	@%p7 bra 	$L__BB0_6;
	setp.ne.s32 	%p8, %r39, 0;
	setp.ne.s32 	%p9, %r36, 0;
	selp.u32 	%r42, 1, 0, %p9;
	selp.u32 	%r43, 1, 0, %p8;
	st.local.v2.u32 	[%rd1], {%r42, %r43};
	mov.u64 	%rd13, $str;
	cvta.global.u64 	%rd14, %rd13;
	{ // callseq 2, 0
	.param .b64 param0;
	st.param.b64 	[param0], %rd14;
	.param .b64 param1;
	st.param.b64 	[param1], %rd3;
	.param .b32 retval0;
	call.uni (retval0), 
	vprintf, 
	(
	param0, 
	param1
	);
	ld.param.b32 	%r44, [retval0];
	} // callseq 2
$L__BB0_6:
	mov.b32 	%r48, 0;
	// begin inline asm
	{
	 .reg .pred P_OUT; 
	mbarrier.test_wait.parity.shared.b64 P_OUT, [%r25], %r48;                                     // 3. 
	selp.b32 %r46, 1, 0, P_OUT; 
}
	// end inline asm
	setp.eq.s32 	%p10, %r46, 0;
	@%p10 bra 	$L__BB0_6;
	setp.ne.s32 	%p11, %r1, 0;
	@%p11 bra 	$L__BB0_9;
	mov.b32 	%r49, 1;
	st.local.u32 	[%rd1], %r49;
	mov.u64 	%rd16, $str$1;
	cvta.global.u64 	%rd17, %rd16;
	{ // callseq 3, 0
	.param .b64 param0;
	st.param.b64 	[param0], %rd17;
	.param .b64 param1;
	st.param.b64 	[param1], %rd3;
	.param .b32 retval0;
	call.uni (retval0), 
	vprintf, 
	(
	param0, 
	param1
	);
	ld.param.b32 	%r50, [retval0];
	} // callseq 3
	mov.u64 	%rd19, $str$2;
	cvta.global.u64 	%rd20, %rd19;
	{ // callseq 4, 0
	.param .b64 param0;
	st.param.b64 	[param0], %rd20;
	.param .b64 param1;
	st.param.b64 	[param1], 0;
	.param .b32 retval0;
	call.uni (retval0), 
	vprintf, 
	(
	param0, 
	param1
	);
	ld.param.b32 	%r52, [retval0];
	} // callseq 4
	ld.shared.f32 	%f1, [_ZZ6kernelPfE4smem];
	cvt.f64.f32 	%fd1, %f1;
	st.local.f64 	[%rd1], %fd1;
	mov.u64 	%rd21, $str$3;
	cvta.global.u64 	%rd22, %rd21;
	{ // callseq 5, 0
	.param .b64 param0;
	st.param.b64 	[param0], %rd22;
	.param .b64 param1;
	st.param.b64 	[param1], %rd3;
	.param .b32 retval0;
	call.uni (retval0), 
	vprintf, 
	(
	param0, 
	param1
	);
	ld.param.b32 	%r54, [retval0];
	} // callseq 5
	ld.shared.f32 	%f2, [_ZZ6kernelPfE4smem+4];
	cvt.f64.f32 	%fd2, %f2;
	st.local.f64 	[%rd1], %fd2;
	{ // callseq 6, 0
	.param .b64 param0;
	st.param.b64 	[param0], %rd22;
	.param .b64 param1;
	st.param.b64 	[param1], %rd3;
	.param .b32 retval0;
	call.uni (retval0), 
	vprintf, 
	(
	param0, 
	param1
	);
	ld.param.b32 	%r56, [retval0];
	} // callseq 6
	ld.shared.f32 	%f3, [_ZZ6kernelPfE4smem+8];
	cvt.f64.f32 	%fd3, %f3;
	st.local.f64 	[%rd1], %fd3;
	{ // callseq 7, 0
	.param .b64 param0;
	st.param.b64 	[param0], %rd22;
	.param .b64 param1;
	st.param.b64 	[param1], %rd3;
	.param .b32 retval0;
	call.uni (retval0), 
	vprintf, 
	(
	param0, 
	param1
	);
	ld.param.b32 	%r58, [retval0];
	} // callseq 7
	ld.shared.f32 	%f4, [_ZZ6kernelPfE4smem+12];
	cvt.f64.f32 	%fd4, %f4;
	st.local.f64 	[%rd1], %fd4;
	{ // callseq 8, 0
	.param .b64 param0;
	st.param.b64 	[param0], %rd22;
	.param .b64 param1;
	st.param.b64 	[param1], %rd3;
	.param .b32 retval0;
	call.uni (retval0), 
	vprintf, 
	(
	param0, 
	param1
	);
	ld.param.b32 	%r60, [retval0];
	} // callseq 8
	ld.shared.f32 	%f5, [_ZZ6kernelPfE4smem+16];
	cvt.f64.f32 	%fd5, %f5;
	st.local.f64 	[%rd1], %fd5;
	{ // callseq 9, 0
	.param .b64 param0;
	st.param.b64 	[param0], %rd22;
	.param .b64 param1;
	st.param.b64 	[param1], %rd3;
	.param .b32 retval0;
	call.uni (retval0), 
	vprintf, 
	(
	param0, 
	param1
	);
	ld.param.b32 	%r62, [retval0];
	} // callseq 9
	ld.shared.f32 	%f6, [_ZZ6kernelPfE4smem+20];
	cvt.f64.f32 	%fd6, %f6;
	st.local.f64 	[%rd1], %fd6;
	{ // callseq 10, 0
	.param .b64 param0;
	st.param.b64 	[param0], %rd22;
	.param .b64 param1;
	st.param.b64 	[param1], %rd3;
	.param .b32 retval0;
	call.uni (retval0), 
	vprintf, 
	(
	param0, 
	param1
	);
	ld.param.b32 	%r64, [retval0];
	} // callseq 10
	ld.shared.f32 	%f7, [_ZZ6kernelPfE4smem+24];
	cvt.f64.f32 	%fd7, %f7;
	st.local.f64 	[%rd1], %fd7;
	{ // callseq 11, 0
	.param .b64 param0;
	st.param.b64 	[param0], %rd22;
	.param .b64 param1;
	st.param.b64 	[param1], %rd3;
	.param .b32 retval0;
	call.uni (retval0), 
	vprintf, 
	(
	param0, 
	param1
	);
	ld.param.b32 	%r66, [retval0];
	} // callseq 11
	ld.shared.f32 	%f8, [_ZZ6kernelPfE4smem+28];
	cvt.f64.f32 	%fd8, %f8;
	st.local.f64 	[%rd1], %fd8;
	{ // callseq 12, 0
	.param .b64 param0;
	st.param.b64 	[param0], %rd22;
	.param .b64 param1;
	st.param.b64 	[param1], %rd3;
	.param .b32 retval0;
	call.uni (retval0), 
	vprintf, 
	(
	param0, 
	param1
	);
	ld.param.b32 	%r68, [retval0];
	} // callseq 12
	ld.shared.f32 	%f9, [_ZZ6kernelPfE4smem+32];
	cvt.f64.f32 	%fd9, %f9;
	st.local.f64 	[%rd1], %fd9;
	{ // callseq 13, 0
	.param .b64 param0;
	st.param.b64 	[param0], %rd22;
	.param .b64 param1;
	st.param.b64 	[param1], %rd3;
	.param .b32 retval0;
	call.uni (retval0), 
	vprintf, 
	(
	param0, 
	param1
	);
	ld.param.b32 	%r70, [retval0];
	} // callseq 13
	ld.shared.f32 	%f10, [_ZZ6kernelPfE4smem+36];
	cvt.f64.f32 	%fd10, %f10;
	st.local.f64 	[%rd1], %fd10;
	{ // callseq 14, 0
	.param .b64 param0;
	st.param.b64 	[param0], %rd22;
	.param .b64 param1;
	st.param.b64 	[param1], %rd3;
	.param .b32 retval0;
	call.uni (retval0), 
	vprintf, 
	(
	param0, 
	param1
	);
	ld.param.b32 	%r72, [retval0];
	} // callseq 14
	ld.shared.f32 	%f11, [_ZZ6kernelPfE4smem+40];
	cvt.f64.f32 	%fd11, %f11;
	st.local.f64 	[%rd1], %fd11;
	{ // callseq 15, 0
	.param .b64 param0;
	st.param.b64 	[param0], %rd22;
	.param .b64 param1;
	st.param.b64 	[param1], %rd3;
	.param .b32 retval0;
	call.uni (retval0), 
	vprintf, 
	(
	param0, 
	param1
	);
	ld.param.b32 	%r74, [retval0];
	} // callseq 15
	ld.shared.f32 	%f12, [_ZZ6kernelPfE4smem+44];
	cvt.f64.f32 	%fd12, %f12;
	st.local.f64 	[%rd1], %fd12;
	{ // callseq 16, 0
	.param .b64 param0;
	st.param.b64 	[param0], %rd22;
	.param .b64 param1;
	st.param.b64 	[param1], %rd3;
	.param .b32 retval0;
	call.uni (retval0), 
	vprintf, 
	(
	param0, 
	param1
	);
	ld.param.b32 	%r76, [retval0];
	} // callseq 16
	ld.shared.f32 	%f13, [_ZZ6kernelPfE4smem+48];
	cvt.f64.f32 	%fd13, %f13;
	st.local.f64 	[%rd1], %fd13;
	{ // callseq 17, 0
	.param .b64 param0;
	st.param.b64 	[param0], %rd22;
	.param .b64 param1;
	st.param.b64 	[param1], %rd3;
	.param .b32 retval0;
	call.uni (retval0), 
	vprintf, 
	(
	param0, 
	param1
	);
	ld.param.b32 	%r78, [retval0];
	} // callseq 17
	ld.shared.f32 	%f14, [_ZZ6kernelPfE4smem+52];
	cvt.f64.f32 	%fd14, %f14;
	st.local.f64 	[%rd1], %fd14;
	{ // callseq 18, 0
	.param .b64 param0;
	st.param.b64 	[param0], %rd22;
	.param .b64 param1;
	st.param.b64 	[param1], %rd3;
	.param .b32 retval0;
	call.uni (retval0), 
	vprintf, 
	(
	param0, 
	param1
	);
	ld.param.b32 	%r80, [retval0];
	} // callseq 18
	ld.shared.f32 	%f15, [_ZZ6kernelPfE4smem+56];
	cvt.f64.f32 	%fd15, %f15;
	st.local.f64 	[%rd1], %fd15;
	{ // callseq 19, 0
	.param .b64 param0;
	st.param.b64 	[param0], %rd22;
	.param .b64 param1;
	st.param.b64 	[param1], %rd3;
	.param .b32 retval0;
	call.uni (retval0), 
	vprintf, 
	(
	param0, 
	param1
	);
	ld.param.b32 	%r82, [retval0];
	} // callseq 19
	ld.shared.f32 	%f16, [_ZZ6kernelPfE4smem+60];
	cvt.f64.f32 	%fd16, %f16;
	st.local.f64 	[%rd1], %fd16;
	{ // callseq 20, 0
	.param .b64 param0;
	st.param.b64 	[param0], %rd22;
	.param .b64 param1;
	st.param.b64 	[param1], %rd3;
	.param .b32 retval0;
	call.uni (retval0), 
	vprintf, 
	(
	param0, 
	param1
	);
	ld.param.b32 	%r84, [retval0];
	} // callseq 20
	mov.u64 	%rd23, $str$4;
	cvta.global.u64 	%rd24, %rd23;
	{ // callseq 21, 0
	.param .b64 param0;
	st.param.b64 	[param0], %rd24;
	.param .b64 param1;
	st.param.b64 	[param1], 0;
	.param .b32 retval0;
	call.uni (retval0), 
	vprintf, 
	(
	param0, 
	param1
	);
	ld.param.b32 	%r86, [retval0];
	} // callseq 21
$L__BB0_9:
	ret;

}


// ===== COMPILED SASS (sm_100) =====

	.target	sm_100

	.elftype	@"ET_EXEC"


//--------------------- .note.nv.tkinfo           --------------------------
	.section	.note.nv.tkinfo,"",@"SHT_NOTE"
	.sectionflags	@"SHF_NOTE_NV_TKINFO"
	.tkinfo
        /*0018*/ 	.word	0x00000002
        /*0030*/ 	.string	""
        /*0030*/ 	.string	"ptxas"
        /*0030*/ 	.string	"Cuda compilation tools, release 13.0, V13.0.88"
        /*0030*/ 	.string	"Build cuda_13.0.r13.0/compiler.36424714_0"
        /*0030*/ 	.string	"-arch sm_100 -m 64 "



//--------------------- .note.nv.cuinfo           --------------------------
	.section	.note.nv.cuinfo,"",@"SHT_NOTE"
	.sectionflags	@"SHF_NOTE_NV_CUINFO"
        /*0018*/ 	.short	0x0002
        /*001a*/ 	.short	0x0064
        /*001c*/ 	.short	0x0082
	.zero		2


//--------------------- .nv.info                  --------------------------
	.section	.nv.info,"",@"SHT_CUDA_INFO"
	.align	4


	//----- nvinfo : EIATTR_REGCOUNT
	.align		4
        /*0000*/ 	.byte	0x04, 0x2f
        /*0002*/ 	.short	(.L_6 - .L_5)
	.align		4
.L_5:
        /*0004*/ 	.word	index@(_Z6kernelPf)
        /*0008*/ 	.word	0x00000018


	//----- nvinfo : EIATTR_FRAME_SIZE
	.align		4
.L_6:
        /*000c*/ 	.byte	0x04, 0x11
        /*000e*/ 	.short	(.L_8 - .L_7)
	.align		4
.L_7:
        /*0010*/ 	.word	index@(_Z6kernelPf)
        /*0014*/ 	.word	0x00000008


	//----- nvinfo : EIATTR_MIN_STACK_SIZE
	.align		4
.L_8:
        /*0018*/ 	.byte	0x04, 0x12
        /*001a*/ 	.short	(.L_10 - .L_9)
	.align		4
.L_9:
        /*001c*/ 	.word	index@(_Z6kernelPf)
        /*0020*/ 	.word	0x00000008
.L_10:


//--------------------- .nv.compat                --------------------------
	.section	.nv.compat,"",@"SHT_CUDA_COMPAT_INFO"
	.align	4
        /*0000*/ 	.byte	0x02, 0x09, 0x00, 0x00, 0x02, 0x02, 0x02, 0x00, 0x02, 0x05, 0x05, 0x00, 0x03, 0x07, 0x01, 0x01
        /*0010*/ 	.byte	0x02, 0x03, 0x00, 0x00, 0x02, 0x06, 0x01, 0x00, 0x04, 0x0b, 0x08, 0x00, 0x09, 0x00, 0x00, 0x00
        /*0020*/ 	.byte	0x00, 0x00, 0x00, 0x00


//--------------------- .nv.info._Z6kernelPf      --------------------------
	.section	.nv.info._Z6kernelPf,"",@"SHT_CUDA_INFO"
	.sectionflags	@""
	.align	4


	//----- nvinfo : EIATTR_CUDA_API_VERSION
	.align		4
        /*0000*/ 	.byte	0x04, 0x37
        /*0002*/ 	.short	(.L_12 - .L_11)
.L_11:
        /*0004*/ 	.word	0x00000082


	//----- nvinfo : EIATTR_KPARAM_INFO
	.align		4
.L_12:
        /*0008*/ 	.byte	0x04, 0x17
        /*000a*/ 	.short	(.L_14 - .L_13)
.L_13:
        /*000c*/ 	.word	0x00000000
        /*0010*/ 	.short	0x0000
        /*0012*/ 	.short	0x0000
        /*0014*/ 	.byte	0x00, 0xf5, 0x21, 0x00


	//----- nvinfo : EIATTR_SPARSE_MMA_MASK
	.align		4
.L_14:
        /*0018*/ 	.byte	0x03, 0x50
        /*001a*/ 	.short	0x0000


	//----- nvinfo : EIATTR_MAXREG_COUNT
	.align		4
        /*001c*/ 	.byte	0x03, 0x1b
        /*001e*/ 	.short	0x00ff


	//----- nvinfo : EIATTR_NUM_BARRIERS
	.align		4
        /*0020*/ 	.byte	0x02, 0x4c
        /*0022*/ 	.byte	0x01
	.zero		1


	//----- nvinfo : EIATTR_EXTERNS
	.align		4
        /*0024*/ 	.byte	0x04, 0x0f
        /*0026*/ 	.short	(.L_16 - .L_15)


	//   ....[0]....
	.align		4
.L_15:
        /*0028*/ 	.word	index@(vprintf)


	//----- nvinfo : EIATTR_MERCURY_ISA_VERSION
	.align		4
.L_16:
        /*002c*/ 	.byte	0x03, 0x5f
        /*002e*/ 	.short	0x0101


	//----- nvinfo : EIATTR_VRC_CTA_INIT_COUNT
	.align		4
        /*0030*/ 	.byte	0x02, 0x4a
	.zero		1
	.zero		1


	//----- nvinfo : EIATTR_SYSCALL_OFFSETS
	.align		4
        /*0034*/ 	.byte	0x04, 0x46
        /*0036*/ 	.short	(.L_18 - .L_17)


	//   ....[0]....
.L_17:
        /*0038*/ 	.word	0x00000240


	//   ....[1]....
        /*003c*/ 	.word	0x00000590


	//   ....[2]....
        /*0040*/ 	.word	0x00000780


	//   ....[3]....
        /*0044*/ 	.word	0x000008a0


	//   ....[4]....
        /*0048*/ 	.word	0x00000910


	//   ....[5]....
        /*004c*/ 	.word	0x000009f0


	//   ....[6]....
        /*0050*/ 	.word	0x00000ad0


	//   ....[7]....
        /*0054*/ 	.word	0x00000bb0


	//   ....[8]....
        /*0058*/ 	.word	0x00000c90


	//   ....[9]....
        /*005c*/ 	.word	0x00000d70


	//   ....[10]....
        /*0060*/ 	.word	0x00000e50


	//   ....[11]....
        /*0064*/ 	.word	0x00000f30


	//   ....[12]....
        /*0068*/ 	.word	0x00001010


	//   ....[13]....
        /*006c*/ 	.word	0x000010f0


	//   ....[14]....
        /*0070*/ 	.word	0x000011d0


	//   ....[15]....
        /*0074*/ 	.word	0x000012b0


	//   ....[16]....
        /*0078*/ 	.word	0x00001390


	//   ....[17]....
        /*007c*/ 	.word	0x00001470


	//   ....[18]....
        /*0080*/ 	.word	0x00001550


	//   ....[19]....
        /*0084*/ 	.word	0x00001630


	//   ....[20]....
        /*0088*/ 	.word	0x00001710


	//   ....[21]....
        /*008c*/ 	.word	0x00001780


	//----- nvinfo : EIATTR_MBARRIER_INSTR_OFFSETS
	.align		4
.L_18:
        /*0090*/ 	.byte	0x04, 0x39
        /*0092*/ 	.short	(.L_20 - .L_19)


	//   ....[0]....
.L_19:
        /*0094*/ 	.word	0x000001a0
        /*0098*/ 	.word	0x000000ff
        /*009c*/ 	.word	0x00000000
        /*00a0*/ 	.short	0x0100
        /*00a2*/ 	.byte	0x06
	.zero		1


	//   ....[1]....
        /*00a4*/ 	.word	0x000001c0
        /*00a8*/ 	.word	0x00000011
        /*00ac*/ 	.word	0x00000000
        /*00b0*/ 	.short	0x010a
        /*00b2*/ 	.byte	0xff
	.zero		1


	//   ....[2]....
        /*00b4*/ 	.word	0x000001f0
        /*00b8*/ 	.word	0x00000011
        /*00bc*/ 	.word	0x00000000
        /*00c0*/ 	.short	0x010a
        /*00c2*/ 	.byte	0xff
	.zero		1


	//   ....[3]....
        /*00c4*/ 	.word	0x000004b0
        /*00c8*/ 	.word	0x000000ff
        /*00cc*/ 	.word	0x00000000
        /*00d0*/ 	.short	0x0106
        /*00d2*/ 	.byte	0x24
	.zero		1


	//   ....[4]....
        /*00d4*/ 	.word	0x000004c0
        /*00d8*/ 	.word	0x000000ff
        /*00dc*/ 	.word	0x00000000
        /*00e0*/ 	.short	0x0106
        /*00e2*/ 	.byte	0x24
	.zero		1


	//   ....[5]....
        /*00e4*/ 	.word	0x000005b0
        /*00e8*/ 	.word	0x000000ff
        /*00ec*/ 	.word	0x00000000
        /*00f0*/ 	.short	0x0101
        /*00f2*/ 	.byte	0x24
	.zero		1


	//   ....[6]....
        /*00f4*/ 	.word	0x000006a0
        /*00f8*/ 	.word	0x000000ff
        /*00fc*/ 	.word	0x00000000
        /*0100*/ 	.short	0x0106
        /*0102*/ 	.byte	0x24
	.zero		1


	//   ....[7]....
        /*0104*/ 	.word	0x000006b0
        /*0108*/ 	.word	0x000000ff
        /*010c*/ 	.word	0x00000000
        /*0110*/ 	.short	0x0106
        /*0112*/ 	.byte	0x24
	.zero		1


	//   ....[8]....
        /*0114*/ 	.word	0x000007c0
        /*0118*/ 	.word	0x000000ff
        /*011c*/ 	.word	0x00000000
        /*0120*/ 	.short	0x0106
        /*0122*/ 	.byte	0x24
	.zero		1


	//----- nvinfo : EIATTR_NUM_MBARRIERS
	.align		4
.L_20:
        /*0124*/ 	.byte	0x03, 0x38
        /*0126*/ 	.short	0x0001


	//----- nvinfo : EIATTR_EXIT_INSTR_OFFSETS
	.align		4
        /*0128*/ 	.byte	0x04, 0x1c
        /*012a*/ 	.short	(.L_22 - .L_21)


	//   ....[0]....
.L_21:
        /*012c*/ 	.word	0x000007f0


	//   ....[1]....
        /*0130*/ 	.word	0x00001790


	//----- nvinfo : EIATTR_CRS_STACK_SIZE
	.align		4
.L_22:
        /*0134*/ 	.byte	0x04, 0x1e
        /*0136*/ 	.short	(.L_24 - .L_23)
.L_23:
        /*0138*/ 	.word	0x00000000


	//----- nvinfo : EIATTR_CBANK_PARAM_SIZE
	.align		4
.L_24:
        /*013c*/ 	.byte	0x03, 0x19
        /*013e*/ 	.short	0x0008


	//----- nvinfo : EIATTR_PARAM_CBANK
	.align		4
        /*0140*/ 	.byte	0x04, 0x0a
        /*0142*/ 	.short	(.L_26 - .L_25)
	.align		4
.L_25:
        /*0144*/ 	.word	index@(.nv.constant0._Z6kernelPf)
        /*0148*/ 	.short	0x0380
        /*014a*/ 	.short	0x0008


	//----- nvinfo : EIATTR_SW_WAR
	.align		4
.L_26:
        /*014c*/ 	.byte	0x04, 0x36
        /*014e*/ 	.short	(.L_28 - .L_27)
.L_27:
        /*0150*/ 	.word	0x00000008
.L_28:


//--------------------- .nv.callgraph             --------------------------
	.section	.nv.callgraph,"",@"SHT_CUDA_CALLGRAPH"
	.align	4
	.sectionentsize	8
	.align		4
        /*0000*/ 	.word	0x00000000
	.align		4
        /*0004*/ 	.word	0xffffffff
	.align		4
        /*0008*/ 	.word	index@(_Z6kernelPf)
	.align		4
        /*000c*/ 	.word	index@(vprintf)
	.align		4
        /*0010*/ 	.word	0x00000000
	.align		4
        /*0014*/ 	.word	0xfffffffe
	.align		4
        /*0018*/ 	.word	0x00000000
	.align		4
        /*001c*/ 	.word	0xfffffffd
	.align		4
        /*0020*/ 	.word	0x00000000
	.align		4
        /*0024*/ 	.word	0xfffffffc


//--------------------- .nv.constant4             --------------------------
	.section	.nv.constant4,"a",@progbits
	.align	8
	.align		8
.nv.constant4:
        /*0000*/ 	.dword	vprintf
	.align		8
        /*0008*/ 	.dword	$str
	.align		8
        /*0010*/ 	.dword	$str$1
	.align		8
        /*0018*/ 	.dword	$str$2
	.align		8
        /*0020*/ 	.dword	$str$3
	.align		8
        /*0028*/ 	.dword	$str$4


//--------------------- .text._Z6kernelPf         --------------------------
	.section	.text._Z6kernelPf,"ax",@progbits
	.align	128
        .global         _Z6kernelPf
        .type           _Z6kernelPf,@function
        .size           _Z6kernelPf,(.L_x_29 - _Z6kernelPf)
        .other          _Z6kernelPf,@"STO_CUDA_ENTRY STV_DEFAULT"
_Z6kernelPf:
.text._Z6kernelPf:
[----:B------:R-:W0:Y:S01]  /*0000*/  LDC R1, c[0x0][0x37c] ;  /* 0x0000df00ff017b82 */ /* 0x000e220000000800 */
[----:B------:R-:W1:Y:S01]  /*0010*/  S2R R18, SR_TID.X ;  /* 0x0000000000127919 */ /* 0x000e620000002100 */
[----:B------:R-:W2:Y:S01]  /*0020*/  LDCU UR4, c[0x0][0x2f8] ;  /* 0x00005f00ff0477ac */ /* 0x000ea20008000800 */
[----:B0-----:R-:W-:Y:S01]  /*0030*/  VIADD R1, R1, 0xfffffff8 ;  /* 0xfffffff801017836 */ /* 0x001fe20000000000 */
[----:B------:R-:W0:Y:S04]  /*0040*/  LDCU UR5, c[0x0][0x2fc] ;  /* 0x00005f80ff0577ac */ /* 0x000e280008000800 */
[----:B--2---:R-:W-:-:S05]  /*0050*/  IADD3 R2, P1, PT, R1, UR4, RZ ;  /* 0x0000000401027c10 */ /* 0x004fca000ff3e0ff */
[----:B0-----:R-:W-:Y:S01]  /*0060*/  IMAD.X R16, RZ, RZ, UR5, P1 ;  /* 0x00000005ff107e24 */ /* 0x001fe200088e06ff */
[----:B-1----:R-:W-:-:S13]  /*0070*/  ISETP.NE.AND P0, PT, R18, RZ, PT ;  /* 0x000000ff1200720c */ /* 0x002fda0003f05270 */
[----:B------:R-:W-:Y:S05]  /*0080*/  @P0 BRA `(.L_x_0) ;  /* 0x0000000000dc0947 */ /* 0x000fea0003800000 */
[----:B------:R-:W0:Y:S01]  /*0090*/  S2R R17, SR_CgaCtaId ;  /* 0x0000000000117919 */ /* 0x000e220000008800 */
[----:B------:R-:W1:Y:S01]  /*00a0*/  LDCU UR4, c[0x0][0x360] ;  /* 0x00006c00ff0477ac */ /* 0x000e620008000800 */
[----:B------:R-:W-:Y:S01]  /*00b0*/  MOV R0, 0x400 ;  /* 0x0000040000007802 */ /* 0x000fe20000000f00 */
[----:B------:R-:W-:Y:S01]  /*00c0*/  IMAD.MOV.U32 R14, RZ, RZ, 0x1 ;  /* 0x00000001ff0e7424 */ /* 0x000fe200078e00ff */
[----:B------:R-:W-:Y:S01]  /*00d0*/  SHF.L.U32 R12, RZ, 0x1f, RZ ;  /* 0x0000001fff0c7819 */ /* 0x000fe200000006ff */
[----:B------:R-:W-:Y:S02]  /*00e0*/  IMAD.MOV.U32 R6, RZ, RZ, R2 ;  /* 0x000000ffff067224 */ /* 0x000fe400078e0002 */
[----:B------:R-:W-:Y:S01]  /*00f0*/  VIADD R0, R0, 0x80 ;  /* 0x0000008000007836 */ /* 0x000fe20000000000 */
[----:B------:R-:W-:Y:S01]  /*0100*/  SHF.L.U32 R14, R14, 0x1f, RZ ;  /* 0x0000001f0e0e7819 */ /* 0x000fe200000006ff */
[----:B------:R-:W-:Y:S01]  /*0110*/  IMAD.MOV.U32 R7, RZ, RZ, R16 ;  /* 0x000000ffff077224 */ /* 0x000fe200078e0010 */
[----:B-1----:R-:W-:-:S04]  /*0120*/  UIADD3 UR4, UPT, UPT, -UR4, 0x100000, URZ ;  /* 0x0010000004047890 */ /* 0x002fc8000fffe1ff */
[----:B------:R-:W-:Y:S02]  /*0130*/  USHF.L.U32 UR5, UR4, 0xb, URZ ;  /* 0x0000000b04057899 */ /* 0x000fe400080006ff */
[----:B------:R-:W-:Y:S01]  /*0140*/  USHF.L.U32 UR4, UR4, 0x1, URZ ;  /* 0x0000000104047899 */ /* 0x000fe200080006ff */
[----:B0-----:R-:W-:Y:S02]  /*0150*/  LEA R17, R17, R0, 0x18 ;  /* 0x0000000011117211 */ /* 0x001fe400078ec0ff */
[----:B------:R-:W-:Y:S02]  /*0160*/  MOV R0, 0x0 ;  /* 0x0000000000007802 */ /* 0x000fe40000000f00 */
[----:B------:R-:W-:Y:S02]  /*0170*/  R2UR UR6, R17 ;  /* 0x00000000110672ca */ /* 0x000fe400000e0000 */
[----:B------:R0:W1:Y:S01]  /*0180*/  LDC.64 R10, c[0x4][R0] ;  /* 0x01000000000a7b82 */ /* 0x0000620000000a00 */
[----:B------:R-:W2:Y:S10]  /*0190*/  FENCE.VIEW.ASYNC.S ;  /* 0x00000000000073c6 */ /* 0x000eb40000000000 */
[----:B--2---:R2:W3:Y:S02]  /*01a0*/  SYNCS.EXCH.64 URZ, [UR6], UR4 ;  /* 0x0000000406ff75b2 */ /* 0x0044e40008000100 */
[----:B--2---:R-:W2:Y:S01]  /*01b0*/  LDCU.64 UR4, c[0x4][0x8] ;  /* 0x01000100ff0477ac */ /* 0x004ea20008000a00 */
[----:B---3--:R-:W3:Y:S01]  /*01c0*/  SYNCS.PHASECHK.TRANS64.TRYWAIT P0, [R17+URZ], R12 ;  /* 0x0000000c110075a7 */ /* 0x008ee200080011ff */
[----:B--2---:R-:W-:Y:S01]  /*01d0*/  IMAD.U32 R4, RZ, RZ, UR4 ;  /* 0x00000004ff047e24 */ /* 0x004fe2000f8e00ff */
[----:B------:R-:W-:Y:S01]  /*01e0*/  MOV R5, UR5 ;  /* 0x0000000500057c02 */ /* 0x000fe20008000f00 */
[----:B------:R-:W2:Y:S01]  /*01f0*/  SYNCS.PHASECHK.TRANS64.TRYWAIT P1, [R17+URZ], R14 ;  /* 0x0000000e110075a7 */ /* 0x000ea200080211ff */
[----:B---3--:R-:W-:-:S02]  /*0200*/  SEL R8, RZ, 0x1, !P0 ;  /* 0x00000001ff087807 */ /* 0x008fc40004000000 */
[----:B--2---:R-:W-:-:S05]  /*0210*/  SEL R9, RZ, 0x1, !P1 ;  /* 0x00000001ff097807 */ /* 0x004fca0004800000 */
[----:B-1----:R0:W-:Y:S02]  /*0220*/  STL.64 [R1], R8 ;  /* 0x0000000801007387 */ /* 0x0021e40000100a00 */
[----:B------:R-:W-:-:S07]  /*0230*/  LEPC R20, `(.L_x_1) ;  /* 0x000000001014794e */ /* 0x000fce0000000000 */
[----:B0-----:R-:W-:Y:S05]  /*0240*/  CALL.ABS.NOINC R10 ;  /* 0x000000000a007343 */ /* 0x001fea0003c00000 */
.L_x_1:
[----:B------:R-:W0:Y:S01]  /*0250*/  S2UR UR6, SR_CgaCtaId ;  /* 0x00000000000679c3 */ /* 0x000e220000008800 */
[----:B------:R-:W-:Y:S01]  /*0260*/  @!PT LDS RZ, [RZ] ;  /* 0x00000000fffff984 */ /* 0x000fe20000000800 */
[----:B------:R-:W-:Y:S01]  /*0270*/  @!PT LDS RZ, [RZ] ;  /* 0x00000000fffff984 */ /* 0x000fe20000000800 */
[----:B------:R-:W-:Y:S01]  /*0280*/  @!PT LDS RZ, [RZ] ;  /* 0x00000000fffff984 */ /* 0x000fe20000000800 */
[----:B------:R-:W-:Y:S01]  /*0290*/  @!PT LDS RZ, [RZ] ;  /* 0x00000000fffff984 */ /* 0x000fe20000000800 */
[----:B------:R-:W-:-:S00]  /*02a0*/  MEMBAR.ALL.CTA ;  /* 0x0000000000007992 */ /* 0x000fc00000008000 */
[----:B------:R-:W-:Y:S06]  /*02b0*/  MEMBAR.ALL.GPU ;  /* 0x0000000000007992 */ /* 0x000fec000000a000 */
[----:B------:R-:W1:Y:S01]  /*02c0*/  FENCE.VIEW.ASYNC.S ;  /* 0x00000000000073c6 */ /* 0x000e620000000000 */
[----:B------:R-:W-:Y:S01]  /*02d0*/  R2UR UR5, R17 ;  /* 0x00000000110572ca */ /* 0x000fe200000e0000 */
[----:B------:R-:W-:Y:S01]  /*02e0*/  UMOV UR4, 0x400 ;  /* 0x0000040000047882 */ /* 0x000fe20000000000 */
[----:B------:R-:W-:Y:S01]  /*02f0*/  PLOP3.LUT P0, PT, PT, PT, PT, 0x80, 0x8 ;  /* 0x000000000008781c */ /* 0x000fe20003f0f070 */
[----:B------:R-:W2:Y:S01]  /*0300*/  LDCU.64 UR8, c[0x0][0x380] ;  /* 0x00007000ff0877ac */ /* 0x000ea20008000a00 */
[----:B0-----:R-:W-:-:S03]  /*0310*/  ULEA UR4, UR6, UR4, 0x18 ;  /* 0x0000000406047291 */ /* 0x001fc6000f8ec0ff */
[----:B------:R-:W-:-:S09]  /*0320*/  UMOV UR6, 0x4 ;  /* 0x0000000400067882 */ /* 0x000fd20000000000 */
.L_x_2:
[----:B-1----:R-:W-:Y:S01]  /*0330*/  @P0 ELECT P1, URZ, PT ;  /* 0x0000000000ff082f */ /* 0x002fe20003820000 */
[----:B--2---:R0:W-:-:S12]  /*0340*/  UBLKCP.S.G [UR4], [UR8], UR6 ;  /* 0x00000004080073ba */ /* 0x0041d80008000206 */
[----:B------:R-:W-:Y:S02]  /*0350*/  @P1 PLOP3.LUT P0, PT, P1, PT, PT, 0x8, 0x80 ;  /* 0x000000000080181c */ /* 0x000fe40000f0e170 */
[----:B------:R-:W-:-:S11]  /*0360*/  PLOP3.LUT P1, PT, PT, PT, PT, 0x8, 0x80 ;  /* 0x000000000080781c */ /* 0x000fd60003f2e170 */
[----:B0-----:R-:W-:Y:S05]  /*0370*/  @P0 BRA.U.ANY `(.L_x_2) ;  /* 0xfffffffd00ec0947 */ /* 0x001fea000393ffff */
[----:B------:R-:W-:Y:S01]  /*0380*/  PLOP3.LUT P0, PT, PT, PT, PT, 0x80, 0x8 ;  /* 0x000000000008781c */ /* 0x000fe20003f0f070 */
[----:B------:R-:W-:Y:S01]  /*0390*/  UIADD3 UR4, UPT, UPT, UR4, 0x40, URZ ;  /* 0x0000004004047890 */ /* 0x000fe2000fffe0ff */
[----:B------:R-:W-:-:S11]  /*03a0*/  UMOV UR6, 0x4 ;  /* 0x0000000400067882 */ /* 0x000fd60000000000 */
.L_x_3:
[----:B------:R-:W-:Y:S01]  /*03b0*/  @P0 ELECT P1, URZ, PT ;  /* 0x0000000000ff082f */ /* 0x000fe20003820000 */
[----:B------:R0:W-:-:S12]  /*03c0*/  UBLKCP.S.G [UR4], [UR8], UR6 ;  /* 0x00000004080073ba */ /* 0x0001d80008000206 */
[----:B------:R-:W-:Y:S02]  /*03d0*/  @P1 PLOP3.LUT P0, PT, P1, PT, PT, 0x8, 0x80 ;  /* 0x000000000080181c */ /* 0x000fe40000f0e170 */
[----:B------:R-:W-:-:S11]  /*03e0*/  PLOP3.LUT P1, PT, PT, PT, PT, 0x8, 0x80 ;  /* 0x000000000080781c */ /* 0x000fd60003f2e170 */
[----:B0-----:R-:W-:Y:S05]  /*03f0*/  @P0 BRA.U.ANY `(.L_x_3) ;  /* 0xfffffffd00ec0947 */ /* 0x001fea000393ffff */
.L_x_0:
[----:B------:R-:W-:Y:S05]  /*0400*/  WARPSYNC.ALL ;  /* 0x0000000000007948 */ /* 0x000fea0003800000 */
[----:B------:R-:W-:Y:S01]  /*0410*/  ISETP.NE.AND P2, PT, R18, RZ, PT ;  /* 0x000000ff1200720c */ /* 0x000fe20003f45270 */
[----:B------:R-:W0:Y:S08]  /*0420*/  S2UR UR36, SR_CgaCtaId ;  /* 0x00000000002479c3 */ /* 0x000e300000008800 */
[----:B------:R-:W-:Y:S01]  /*0430*/  BAR.SYNC.DEFER_BLOCKING 0x0 ;  /* 0x0000000000007b1d */ /* 0x000fe20000010000 */
[----:B------:R-:W-:Y:S01]  /*0440*/  IMAD.MOV.U32 R0, RZ, RZ, 0x1 ;  /* 0x00000001ff007424 */ /* 0x000fe200078e00ff */
[----:B------:R-:W-:-:S04]  /*0450*/  SHF.L.U32 R3, RZ, 0x1f, RZ ;  /* 0x0000001fff037819 */ /* 0x000fc800000006ff */
[----:B------:R-:W-:Y:S01]  /*0460*/  UMOV UR4, 0x400 ;  /* 0x0000040000047882 */ /* 0x000fe20000000000 */
[----:B------:R-:W-:Y:S01]  /*0470*/  SHF.L.U32 R0, R0, 0x1f, RZ ;  /* 0x0000001f00007819 */ /* 0x000fe200000006ff */
[----:B------:R-:W-:Y:S01]  /*0480*/  UIADD3 UR4, UPT, UPT, UR4, 0x80, URZ ;  /* 0x0000008004047890 */ /* 0x000fe2000fffe0ff */
[----:B------:R-:W-:Y:S03]  /*0490*/  BSSY.RECONVERGENT B6, `(.L_x_4) ;  /* 0x0000011000067945 */ /* 0x000fe60003800200 */
[----:B0-----:R-:W-:-:S09]  /*04a0*/  ULEA UR36, UR36, UR4, 0x18 ;  /* 0x0000000424247291 */ /* 0x001fd2000f8ec0ff */
[----:B------:R0:W1:Y:S01]  /*04b0*/  SYNCS.PHASECHK.TRANS64 P0, [UR36], R3 ;  /* 0x00000003ff0075a7 */ /* 0x0000620008001024 */
[----:B------:R0:W2:Y:S01]  /*04c0*/  SYNCS.PHASECHK.TRANS64 P1, [UR36], R0 ;  /* 0x00000000ff0075a7 */ /* 0x0000a20008021024 */
[----:B------:R-:W-:Y:S05]  /*04d0*/  @P2 BRA `(.L_x_5) ;  /* 0x0000000000302947 */ /* 0x000fea0003800000 */
[----:B-1----:R-:W-:Y:S01]  /*04e0*/  SEL R8, RZ, 0x1, !P0 ;  /* 0x00000001ff087807 */ /* 0x002fe20004000000 */
[----:B------:R-:W1:Y:S01]  /*04f0*/  LDCU.64 UR4, c[0x4][0x8] ;  /* 0x01000100ff0477ac */ /* 0x000e620008000a00 */
[----:B--2---:R-:W-:Y:S01]  /*0500*/  SEL R9, RZ, 0x1, !P1 ;  /* 0x00000001ff097807 */ /* 0x004fe20004800000 */
[----:B------:R-:W-:Y:S01]  /*0510*/  IMAD.MOV.U32 R6, RZ, RZ, R2 ;  /* 0x000000ffff067224 */ /* 0x000fe200078e0002 */
[----:B0-----:R-:W-:Y:S01]  /*0520*/  MOV R0, 0x0 ;  /* 0x0000000000007802 */ /* 0x001fe20000000f00 */
[----:B------:R-:W-:Y:S02]  /*0530*/  IMAD.MOV.U32 R7, RZ, RZ, R16 ;  /* 0x000000ffff077224 */ /* 0x000fe400078e0010 */
[----:B------:R0:W-:Y:S01]  /*0540*/  STL.64 [R1], R8 ;  /* 0x0000000801007387 */ /* 0x0001e20000100a00 */
[----:B------:R0:W2:Y:S01]  /*0550*/  LDC.64 R10, c[0x4][R0] ;  /* 0x01000000000a7b82 */ /* 0x0000a20000000a00 */
[----:B-1----:R-:W-:Y:S01]  /*0560*/  IMAD.U32 R4, RZ, RZ, UR4 ;  /* 0x00000004ff047e24 */ /* 0x002fe2000f8e00ff */
[----:B0-----:R-:W-:-:S07]  /*0570*/  MOV R5, UR5 ;  /* 0x0000000500057c02 */ /* 0x001fce0008000f00 */
[----:B------:R-:W-:-:S07]  /*0580*/  LEPC R20, `(.L_x_5) ;  /* 0x000000001014794e */ /* 0x000fce0000000000 */
[----:B--2---:R-:W-:Y:S05]  /*0590*/  CALL.ABS.NOINC R10 ;  /* 0x000000000a007343 */ /* 0x004fea0003c00000 */
.L_x_5:
[----:B------:R-:W-:Y:S05]  /*05a0*/  BSYNC.RECONVERGENT B6 ;  /* 0x0000000000067941 */ /* 0x000fea0003800200 */
.L_x_4:
[----:B------:R-:W-:Y:S01]  /*05b0*/  SYNCS.ARRIVE.TRANS64.A1T0 RZ, [UR36], RZ ;  /* 0x000000ffffff79a7 */ /* 0x000fe20008100024 */
[----:B------:R-:W-:Y:S05]  /*05c0*/  WARPSYNC.ALL ;  /* 0x0000000000007948 */ /* 0x000fea0003800000 */
[----:B------:R-:W-:Y:S01]  /*05d0*/  ISETP.NE.AND P2, PT, R18, RZ, PT ;  /* 0x000000ff1200720c */ /* 0x000fe20003f45270 */
[----:B------:R-:W-:Y:S01]  /*05e0*/  BAR.SYNC.DEFER_BLOCKING 0x0 ;  /* 0x0000000000007b1d */ /* 0x000fe20000010000 */
[----:B0-----:R-:W-:Y:S01]  /*05f0*/  IMAD.MOV.U32 R0, RZ, RZ, 0x1 ;  /* 0x00000001ff007424 */ /* 0x001fe200078e00ff */
[----:B------:R-:W-:-:S04]  /*0600*/  SHF.L.U32 R3, RZ, 0x1f, RZ ;  /* 0x0000001fff037819 */ /* 0x000fc800000006ff */
[----:B------:R-:W-:Y:S01]  /*0610*/  SHF.L.U32 R0, R0, 0x1f, RZ ;  /* 0x0000001f00007819 */ /* 0x000fe200000006ff */
[----:B------:R-:W-:Y:S01]  /*0620*/  BSSY.RECONVERGENT B6, `(.L_x_6) ;  /* 0x0000017000067945 */ /* 0x000fe20003800200 */
[----:B------:R-:W-:Y:S01]  /*0630*/  @!PT LDS RZ, [RZ] ;  /* 0x00000000fffff984 */ /* 0x000fe20000000800 */
[----:B------:R-:W-:Y:S01]  /*0640*/  @!PT LDS RZ, [RZ] ;  /* 0x00000000fffff984 */ /* 0x000fe20000000800 */
[----:B------:R-:W-:Y:S01]  /*0650*/  @!PT LDS RZ, [RZ] ;  /* 0x00000000fffff984 */ /* 0x000fe20000000800 */
[----:B------:R-:W-:Y:S01]  /*0660*/  @!PT LDS RZ, [RZ] ;  /* 0x00000000fffff984 */ /* 0x000fe20000000800 */
[----:B------:R-:W-:-:S00]  /*0670*/  MEMBAR.ALL.CTA ;  /* 0x0000000000007992 */ /* 0x000fc00000008000 */
[----:B------:R-:W-:Y:S06]  /*0680*/  MEMBAR.ALL.GPU ;  /* 0x0000000000007992 */ /* 0x000fec000000a000 */
[----:B------:R-:W1:Y:S02]  /*0690*/  FENCE.VIEW.ASYNC.S ;  /* 0x00000000000073c6 */ /* 0x000e640000000000 */
[----:B-1----:R0:W1:Y:S01]  /*06a0*/  SYNCS.PHASECHK.TRANS64 P0, [UR36], R3 ;  /* 0x00000003ff0075a7 */ /* 0x0020620008001024 */
[----:B--2---:R0:W2:Y:S01]  /*06b0*/  SYNCS.PHASECHK.TRANS64 P1, [UR36], R0 ;  /* 0x00000000ff0075a7 */ /* 0x0040a20008021024 */
        /* <DEDUP_REMOVED lines=13> */
.L_x_7:
[----:B------:R-:W-:Y:S05]  /*0790*/  BSYNC.RECONVERGENT B6 ;  /* 0x0000000000067941 */ /* 0x000fea0003800200 */
.L_x_6:
[----:B0-----:R-:W-:-:S07]  /*07a0*/  SHF.L.U32 R0, RZ, 0x1f, RZ ;  /* 0x0000001fff007819 */ /* 0x001fce00000006ff */
.L_x_8:
[----:B------:R-:W-:Y:S05]  /*07b0*/  YIELD ;  /* 0x0000000000007946 */ /* 0x000fea0003800000 */
[----:B-1----:R-:W0:Y:S02]  /*07c0*/  SYNCS.PHASECHK.TRANS64 P0, [UR36], R0 ;  /* 0x00000000ff0075a7 */ /* 0x002e240008001024 */
[----:B0-----:R-:W-:Y:S05]  /*07d0*/  @!P0 BRA `(.L_x_8) ;  /* 0xfffffffc00f48947 */ /* 0x001fea000383ffff */
[----:B------:R-:W-:-:S13]  /*07e0*/  ISETP.NE.AND P0, PT, R18, RZ, PT ;  /* 0x000000ff1200720c */ /* 0x000fda0003f05270 */
[----:B------:R-:W-:Y:S05]  /*07f0*/  @P0 EXIT ;  /* 0x000000000000094d */ /* 0x000fea0003800000 */
[----:B------:R-:W-:Y:S01]  /*0800*/  IMAD.MOV.U32 R0, RZ, RZ, 0x1 ;  /* 0x00000001ff007424 */ /* 0x000fe200078e00ff */
[----:B------:R-:W-:Y:S01]  /*0810*/  MOV R17, 0x0 ;  /* 0x0000000000117802 */ /* 0x000fe20000000f00 */
[----:B------:R-:W0:Y:S01]  /*0820*/  LDCU.64 UR4, c[0x4][0x10] ;  /* 0x01000200ff0477ac */ /* 0x000e220008000a00 */
[----:B------:R-:W-:Y:S02]  /*0830*/  IMAD.MOV.U32 R6, RZ, RZ, R2 ;  /* 0x000000ffff067224 */ /* 0x000fe400078e0002 */
[----:B------:R1:W-:Y:S01]  /*0840*/  STL [R1], R0 ;  /* 0x0000000001007387 */ /* 0x0003e20000100800 */
[----:B------:R1:W3:Y:S01]  /*0850*/  LDC.64 R8, c[0x4][R17] ;  /* 0x0100000011087b82 */ /* 0x0002e20000000a00 */
[----:B------:R-:W-:Y:S02]  /*0860*/  IMAD.MOV.U32 R7, RZ, RZ, R16 ;  /* 0x000000ffff077224 */ /* 0x000fe400078e0010 */
[----:B0-----:R-:W-:Y:S01]  /*0870*/  IMAD.U32 R4, RZ, RZ, UR4 ;  /* 0x00000004ff047e24 */ /* 0x001fe2000f8e00ff */
[----:B-1----:R-:W-:-:S07]  /*0880*/  MOV R5, UR5 ;  /* 0x0000000500057c02 */ /* 0x002fce0008000f00 */
[----:B------:R-:W-:-:S07]  /*0890*/  LEPC R20, `(.L_x_9) ;  /* 0x000000001014794e */ /* 0x000fce0000000000 */
[----:B--23--:R-:W-:Y:S05]  /*08a0*/  CALL.ABS.NOINC R8 ;  /* 0x0000000008007343 */ /* 0x00cfea0003c00000 */
.L_x_9:
[----:B------:R0:W1:Y:S01]  /*08b0*/  LDC.64 R8, c[0x4][R17] ;  /* 0x0100000011087b82 */ /* 0x0000620000000a00 */
[----:B------:R-:W2:Y:S01]  /*08c0*/  LDCU.64 UR4, c[0x4][0x18] ;  /* 0x01000300ff0477ac */ /* 0x000ea20008000a00 */
[----:B------:R-:W-:Y:S01]  /*08d0*/  CS2R R6, SRZ ;  /* 0x0000000000067805 */ /* 0x000fe2000001ff00 */
[----:B--2---:R-:W-:Y:S02]  /*08e0*/  IMAD.U32 R4, RZ, RZ, UR4 ;  /* 0x00000004ff047e24 */ /* 0x004fe4000f8e00ff */
[----:B0-----:R-:W-:-:S07]  /*08f0*/  IMAD.U32 R5, RZ, RZ, UR5 ;  /* 0x00000005ff057e24 */ /* 0x001fce000f8e00ff */
[----:B------:R-:W-:-:S07]  /*0900*/  LEPC R20, `(.L_x_10) ;  /* 0x000000001014794e */ /* 0x000fce0000000000 */
[----:B-1----:R-:W-:Y:S05]  /*0910*/  CALL.ABS.NOINC R8 ;  /* 0x0000000008007343 */ /* 0x002fea0003c00000 */
.L_x_10:
[----:B------:R-:W0:Y:S01]  /*0920*/  S2UR UR5, SR_CgaCtaId ;  /* 0x00000000000579c3 */ /* 0x000e220000008800 */
[----:B------:R-:W-:Y:S01]  /*0930*/  UMOV UR4, 0x400 ;  /* 0x0000040000047882 */ /* 0x000fe20000000000 */
[----:B------:R-:W-:Y:S02]  /*0940*/  IMAD.MOV.U32 R6, RZ, RZ, R2 ;  /* 0x000000ffff067224 */ /* 0x000fe400078e0002 */
[----:B------:R-:W-:-:S04]  /*0950*/  IMAD.MOV.U32 R7, RZ, RZ, R16 ;  /* 0x000000ffff077224 */ /* 0x000fc800078e0010 */
[----:B------:R1:W2:Y:S01]  /*0960*/  LDC.64 R10, c[0x4][R17] ;  /* 0x01000000110a7b82 */ /* 0x0002a20000000a00 */
[----:B0-----:R-:W-:-:S09]  /*0970*/  ULEA UR4, UR5, UR4, 0x18 ;  /* 0x0000000405047291 */ /* 0x001fd2000f8ec0ff */
[----:B------:R-:W0:Y:S02]  /*0980*/  LDS R0, [UR4] ;  /* 0x00000004ff007984 */ /* 0x000e240008000800 */
[----:B------:R-:W3:Y:S02]  /*0990*/  LDCU.64 UR4, c[0x4][0x20] ;  /* 0x01000400ff0477ac */ /* 0x000ee40008000a00 */
[----:B---3--:R-:W-:Y:S01]  /*09a0*/  MOV R4, UR4 ;  /* 0x0000000400047c02 */ /* 0x008fe20008000f00 */
[----:B------:R-:W-:Y:S01]  /*09b0*/  IMAD.U32 R5, RZ, RZ, UR5 ;  /* 0x00000005ff057e24 */ /* 0x000fe2000f8e00ff */
[----:B0-----:R-:W0:Y:S02]  /*09c0*/  F2F.F64.F32 R8, R0 ;  /* 0x0000000000087310 */ /* 0x001e240000201800 */
[----:B0-2---:R1:W-:Y:S04]  /*09d0*/  STL.64 [R1], R8 ;  /* 0x0000000801007387 */ /* 0x0053e80000100a00 */
[----:B------:R-:W-:-:S07]  /*09e0*/  LEPC R20, `(.L_x_11) ;  /* 0x000000001014794e */ /* 0x000fce0000000000 */
[----:B-1----:R-:W-:Y:S05]  /*09f0*/  CALL.ABS.NOINC R10 ;  /* 0x000000000a007343 */ /* 0x002fea0003c00000 */
.L_x_11:
[----:B------:R-:W0:Y:S01]  /*0a00*/  S2UR UR5, SR_CgaCtaId ;  /* 0x00000000000579c3 */ /* 0x000e220000008800 */
[----:B------:R-:W-:Y:S01]  /*0a10*/  UMOV UR4, 0x400 ;  /* 0x0000040000047882 */ /* 0x000fe20000000000 */
[----:B------:R-:W-:Y:S02]  /*0a20*/  IMAD.MOV.U32 R6, RZ, RZ, R2 ;  /* 0x000000ffff067224 */ /* 0x000fe400078e0002 */
[----:B------:R-:W-:-:S04]  /*0a30*/  IMAD.MOV.U32 R7, RZ, RZ, R16 ;  /* 0x000000ffff077224 */ /* 0x000fc800078e0010 */
[----:B------:R1:W2:Y:S01]  /*0a40*/  LDC.64 R10, c[0x4][R17] ;  /* 0x01000000110a7b82 */ /* 0x0002a20000000a00 */
[----:B0-----:R-:W-:-:S09]  /*0a50*/  ULEA UR4, UR5, UR4, 0x18 ;  /* 0x0000000405047291 */ /* 0x001fd2000f8ec0ff */
[----:B------:R-:W0:Y:S02]  /*0a60*/  LDS R0, [UR4+0x4] ;  /* 0x00000404ff007984 */ /* 0x000e240008000800 */
[----:B------:R-:W3:Y:S02]  /*0a70*/  LDCU.64 UR4, c[0x4][0x20] ;  /* 0x01000400ff0477ac */ /* 0x000ee40008000a00 */
[----:B---3--:R-:W-:Y:S01]  /*0a80*/  IMAD.U32 R4, RZ, RZ, UR4 ;  /* 0x00000004ff047e24 */ /* 0x008fe2000f8e00ff */
[----:B------:R-:W-:Y:S01]  /*0a90*/  MOV R5, UR5 ;  /* 0x0000000500057c02 */ /* 0x000fe20008000f00 */
[----:B0-----:R-:W0:Y:S02]  /*0aa0*/  F2F.F64.F32 R8, R0 ;  /* 0x0000000000087310 */ /* 0x001e240000201800 */
[----:B0-2---:R1:W-:Y:S04]  /*0ab0*/  STL.64 [R1], R8 ;  /* 0x0000000801007387 */ /* 0x0053e80000100a00 */
[----:B------:R-:W-:-:S07]  /*0ac0*/  LEPC R20, `(.L_x_12) ;  /* 0x000000001014794e */ /* 0x000fce0000000000 */
[----:B-1----:R-:W-:Y:S05]  /*0ad0*/  CALL.ABS.NOINC R10 ;  /* 0x000000000a007343 */ /* 0x002fea0003c00000 */
.L_x_12:
[----:B------:R-:W0:Y:S01]  /*0ae0*/  S2UR UR5, SR_CgaCtaId ;  /* 0x00000000000579c3 */ /* 0x000e220000008800 */
[----:B------:R-:W-:Y:S01]  /*0af0*/  UMOV UR4, 0x400 ;  /* 0x0000040000047882 */ /* 0x000fe20000000000 */
[----:B------:R-:W-:Y:S01]  /*0b00*/  MOV R6, R2 ;  /* 0x0000000200067202 */ /* 0x000fe20000000f00 */
[----:B------:R-:W-:-:S05]  /*0b10*/  IMAD.MOV.U32 R7, RZ, RZ, R16 ;  /* 0x000000ffff077224 */ /* 0x000fca00078e0010 */
[----:B------:R1:W2:Y:S01]  /*0b20*/  LDC.64 R10, c[0x4][R17] ;  /* 0x01000000110a7b82 */ /* 0x0002a20000000a00 */
[----:B0-----:R-:W-:-:S09]  /*0b30*/  ULEA UR4, UR5, UR4, 0x18 ;  /* 0x0000000405047291 */ /* 0x001fd2000f8ec0ff */
[----:B------:R-:W0:Y:S02]  /*0b40*/  LDS R0, [UR4+0x8] ;  /* 0x00000804ff007984 */ /* 0x000e240008000800 */
[----:B------:R-:W3:Y:S02]  /*0b50*/  LDCU.64 UR4, c[0x4][0x20] ;  /* 0x01000400ff0477ac */ /* 0x000ee40008000a00 */
[----:B---3--:R-:W-:Y:S02]  /*0b60*/  IMAD.U32 R4, RZ, RZ, UR4 ;  /* 0x00000004ff047e24 */ /* 0x008fe4000f8e00ff */
[----:B------:R-:W-:Y:S01]  /*0b70*/  IMAD.U32 R5, RZ, RZ, UR5 ;  /* 0x00000005ff057e24 */ /* 0x000fe2000f8e00ff */
[----:B0-----:R-:W0:Y:S02]  /*0b80*/  F2F.F64.F32 R8, R0 ;  /* 0x0000000000087310 */ /* 0x001e240000201800 */
[----:B0-2---:R1:W-:Y:S04]  /*0b90*/  STL.64 [R1], R8 ;  /* 0x0000000801007387 */ /* 0x0053e80000100a00 */
[----:B------:R-:W-:-:S07]  /*0ba0*/  LEPC R20, `(.L_x_13) ;  /* 0x000000001014794e */ /* 0x000fce0000000000 */
[----:B-1----:R-:W-:Y:S05]  /*0bb0*/  CALL.ABS.NOINC R10 ;  /* 0x000000000a007343 */ /* 0x002fea0003c00000 */
.L_x_13:
[----:B------:R-:W0:Y:S01]  /*0bc0*/  S2UR UR5, SR_CgaCtaId ;  /* 0x00000000000579c3 */ /* 0x000e220000008800 */
[----:B------:R-:W-:Y:S01]  /*0bd0*/  UMOV UR4, 0x400 ;  /* 0x0000040000047882 */ /* 0x000fe20000000000 */
[----:B------:R-:W-:Y:S01]  /*0be0*/  IMAD.MOV.U32 R6, RZ, RZ, R2 ;  /* 0x000000ffff067224 */ /* 0x000fe200078e0002 */
[----:B------:R-:W-:-:S05]  /*0bf0*/  MOV R7, R16 ;  /* 0x0000001000077202 */ /* 0x000fca0000000f00 */
        /* <DEDUP_REMOVED lines=10> */
.L_x_14:
        /* <DEDUP_REMOVED lines=14> */
.L_x_15:
        /* <DEDUP_REMOVED lines=8> */
[----:B---3--:R-:W-:Y:S01]  /*0e00*/  MOV R4, UR4 ;  /* 0x0000000400047c02 */ /* 0x008fe20008000f00 */
[----:B------:R-:W-:Y:S01]  /*0e10*/  IMAD.U32 R5, RZ, RZ, UR5 ;  /* 0x00000005ff057e24 */ /* 0x000fe2000f8e00ff */
[----:B0-----:R-:W0:Y:S02]  /*0e20*/  F2F.F64.F32 R8, R0 ;  /* 0x0000000000087310 */ /* 0x001e240000201800 */
[----:B0-2---:R1:W-:Y:S04]  /*0e30*/  STL.64 [R1], R8 ;  /* 0x0000000801007387 */ /* 0x0053e80000100a00 */
[----:B------:R-:W-:-:S07]  /*0e40*/  LEPC R20, `(.L_x_16) ;  /* 0x000000001014794e */ /* 0x000fce0000000000 */
[----:B-1----:R-:W-:Y:S05]  /*0e50*/  CALL.ABS.NOINC R10 ;  /* 0x000000000a007343 */ /* 0x002fea0003c00000 */
.L_x_16:
        /* <DEDUP_REMOVED lines=14> */
.L_x_17:
        /* <DEDUP_REMOVED lines=14> */
.L_x_18:
        /* <DEDUP_REMOVED lines=14> */
.L_x_19:
        /* <DEDUP_REMOVED lines=14> */
.L_x_20:
        /* <DEDUP_REMOVED lines=14> */
.L_x_21:
        /* <DEDUP_REMOVED lines=14> */
.L_x_22:
        /* <DEDUP_REMOVED lines=14> */
.L_x_23:
        /* <DEDUP_REMOVED lines=14> */
.L_x_24:
        /* <DEDUP_REMOVED lines=14> */
.L_x_25:
        /* <DEDUP_REMOVED lines=14> */
.L_x_26:
[----:B------:R0:W1:Y:S01]  /*1720*/  LDC.64 R2, c[0x4][R17] ;  /* 0x0100000011027b82 */ /* 0x0000620000000a00 */
[----:B------:R-:W2:Y:S01]  /*1730*/  LDCU.64 UR4, c[0x4][0x28] ;  /* 0x01000500ff0477ac */ /* 0x000ea20008000a00 */
[----:B------:R-:W-:Y:S01]  /*1740*/  CS2R R6, SRZ ;  /* 0x0000000000067805 */ /* 0x000fe2000001ff00 */
[----:B--2---:R-:W-:Y:S02]  /*1750*/  IMAD.U32 R4, RZ, RZ, UR4 ;  /* 0x00000004ff047e24 */ /* 0x004fe4000f8e00ff */
[----:B0-----:R-:W-:-:S07]  /*1760*/  IMAD.U32 R5, RZ, RZ, UR5 ;  /* 0x00000005ff057e24 */ /* 0x001fce000f8e00ff */
[----:B------:R-:W-:-:S07]  /*1770*/  LEPC R20, `(.L_x_27) ;  /* 0x000000001014794e */ /* 0x000fce0000000000 */
[----:B-1----:R-:W-:Y:S05]  /*1780*/  CALL.ABS.NOINC R2 ;  /* 0x0000000002007343 */ /* 0x002fea0003c00000 */
.L_x_27:
[----:B------:R-:W-:Y:S05]  /*1790*/  EXIT ;  /* 0x000000000000794d */ /* 0x000fea0003800000 */
.L_x_28:
[----:B------:R-:W-:-:S00]  /*17a0*/  BRA `(.L_x_28) ;  /* 0xfffffffc00fc7947 */ /* 0x000fc0000383ffff */
[----:B------:R-:W-:-:S00]  /*17b0*/  NOP ;  /* 0x0000000000007918 */ /* 0x000fc00000000000 */
        /* <DEDUP_REMOVED lines=12> */
.L_x_29:


//--------------------- .nv.global.init           --------------------------
	.section	.nv.global.init,"aw",@progbits
.nv.global.init:
	.type		$str$4,@object
	.size		$str$4,($str$3 - $str$4)
$str$4:
        /*0000*/ 	.byte	0x0a, 0x00
	.type		$str$3,@object
	.size		$str$3,($str$2 - $str$3)
$str$3:
        /*0002*/ 	.byte	0x25, 0x66, 0x20, 0x00
	.type		$str$2,@object
	.size		$str$2,($str$1 - $str$2)
$str$2:
        /*0006*/ 	.byte	0x73, 0x6d, 0x65, 0x6d, 0x3a, 0x20, 0x00
	.type		$str$1,@object
	.size		$str$1,($str - $str$1)
$str$1:
        /*000d*/ 	.byte	0x63, 0x6f, 0x6d, 0x70, 0x6c, 0x65, 0x74, 0x65, 0x3a, 0x20, 0x25, 0x64, 0x0a, 0x00
	.type		$str,@object
	.size		$str,(.L_0 - $str)
$str:
        /*001b*/ 	.byte	0x63, 0x6f, 0x6d, 0x70, 0x6c, 0x65, 0x74, 0x65, 0x5f, 0x30, 0x3a, 0x20, 0x25, 0x64, 0x2c, 0x20
        /*002b*/ 	.byte	0x63, 0x6f, 0x6d, 0x70, 0x6c, 0x65, 0x74, 0x65, 0x5f, 0x31, 0x3a, 0x20, 0x25, 0x64, 0x0a, 0x00
.L_0:


//--------------------- .nv.shared._Z6kernelPf    --------------------------
	.section	.nv.shared._Z6kernelPf,"aw",@nobits
	.sectionflags	@""
	.align	8
.nv.shared._Z6kernelPf:
	.zero		1160


//--------------------- .nv.shared.reserved.0     --------------------------
	.section	.nv.shared.reserved.0,"aw",@nobits
	.weak		__nv_reservedSMEM_offset_0_alias
	.size		__nv_reservedSMEM_offset_0_alias, 0, 64
	.other		__nv_reservedSMEM_offset_0_alias,@"STO_CUDA_RESERVED_SHARED STV_DEFAULT"
__nv_reservedSMEM_offset_0_alias:
	.zero		0
	.zero		64


//--------------------- .nv.constant0._Z6kernelPf --------------------------
	.section	.nv.constant0._Z6kernelPf,"a",@progbits
	.sectionflags	@""
	.align	4
.nv.constant0._Z6kernelPf:
	.zero		904


//--------------------- SYMBOLS --------------------------

	.type		.nv.reservedSmem.offset0,@object
	.size		.nv.reservedSmem.offset0,0x4
	.type		.nv.reservedSmem.cap,@object
	.size		.nv.reservedSmem.cap,0x4
	.type		vprintf,@function
